.version 7.0
.target sm_50 // enough for my Titan X
.address_size 64

// Unrolled version of sort_bitonic_warp.ptx

.visible .entry sortBitonicWarpV2 (
    .param .u64 ptr
) {
    .reg .pred %p0;
    .reg .pred %reverse;

    // Arguments
    .reg .u64 %ptr;

    // Cached thread properties
    .reg .u32 %tidX;

    // Other variables.
    .reg .u64 %dtmp<2>;
    .reg .u32 %stmp<2>;
    .reg .f32 %val<2>;

    // Load arguments and thread properties.
    ld.param.u64 %ptr, [ptr];
    mov.u32 %tidX, %tid.x;

    cvt.u64.u32 %dtmp0, %ctaid.x;
    shl.b64 %dtmp0, %dtmp0, 5;
    cvt.u64.u32 %dtmp1, %tidX;
    add.u64 %dtmp0, %dtmp0, %dtmp1;
    shl.b64 %dtmp0, %dtmp0, 2; // 4*(ctaid.x*32 + tid.x)
    add.u64 %ptr, %ptr, %dtmp0;
    ld.global.f32 %val0, [%ptr];

/*

for i in range(5):
    print("")
    print(f"    // {i=}")
    print(f"    and.b32 %stmp0, %tidX, {2 << i};")
    print(f"    setp.ne.u32 %reverse, %stmp0, 0;")

    for j in range(i, -1, -1):
        print(f"    // {j=}")
        print(f"    and.b32 %stmp1, %tidX, {1 << j};")
        print(f"    setp.eq.xor.u32 %p0, %stmp1, 0, %reverse;")
        print(f"    shfl.sync.bfly.b32 %val1, %val0, {1 << j}, 0x1f, 0xffffffff;")
        print(f"    setp.lt.xor.f32 %p0, %val0, %val1, %p0;")
        print(f"    selp.f32 %val0, %val1, %val0, %p0;")

*/

loop_start:
    // i=0
    and.b32 %stmp0, %tidX, 2;
    setp.ne.u32 %reverse, %stmp0, 0;
    // j=0
    and.b32 %stmp1, %tidX, 1;
    setp.eq.xor.u32 %p0, %stmp1, 0, %reverse;
    shfl.sync.bfly.b32 %val1, %val0, 1, 0x1f, 0xffffffff;
    setp.lt.xor.f32 %p0, %val0, %val1, %p0;
    selp.f32 %val0, %val1, %val0, %p0;
 
    // i=1
    and.b32 %stmp0, %tidX, 4;
    setp.ne.u32 %reverse, %stmp0, 0;
    // j=1
    and.b32 %stmp1, %tidX, 2;
    setp.eq.xor.u32 %p0, %stmp1, 0, %reverse;
    shfl.sync.bfly.b32 %val1, %val0, 2, 0x1f, 0xffffffff;
    setp.lt.xor.f32 %p0, %val0, %val1, %p0;
    selp.f32 %val0, %val1, %val0, %p0;
    // j=0
    and.b32 %stmp1, %tidX, 1;
    setp.eq.xor.u32 %p0, %stmp1, 0, %reverse;
    shfl.sync.bfly.b32 %val1, %val0, 1, 0x1f, 0xffffffff;
    setp.lt.xor.f32 %p0, %val0, %val1, %p0;
    selp.f32 %val0, %val1, %val0, %p0;
 
    // i=2
    and.b32 %stmp0, %tidX, 8;
    setp.ne.u32 %reverse, %stmp0, 0;
    // j=2
    and.b32 %stmp1, %tidX, 4;
    setp.eq.xor.u32 %p0, %stmp1, 0, %reverse;
    shfl.sync.bfly.b32 %val1, %val0, 4, 0x1f, 0xffffffff;
    setp.lt.xor.f32 %p0, %val0, %val1, %p0;
    selp.f32 %val0, %val1, %val0, %p0;
    // j=1
    and.b32 %stmp1, %tidX, 2;
    setp.eq.xor.u32 %p0, %stmp1, 0, %reverse;
    shfl.sync.bfly.b32 %val1, %val0, 2, 0x1f, 0xffffffff;
    setp.lt.xor.f32 %p0, %val0, %val1, %p0;
    selp.f32 %val0, %val1, %val0, %p0;
    // j=0
    and.b32 %stmp1, %tidX, 1;
    setp.eq.xor.u32 %p0, %stmp1, 0, %reverse;
    shfl.sync.bfly.b32 %val1, %val0, 1, 0x1f, 0xffffffff;
    setp.lt.xor.f32 %p0, %val0, %val1, %p0;
    selp.f32 %val0, %val1, %val0, %p0;
 
    // i=3
    and.b32 %stmp0, %tidX, 16;
    setp.ne.u32 %reverse, %stmp0, 0;
    // j=3
    and.b32 %stmp1, %tidX, 8;
    setp.eq.xor.u32 %p0, %stmp1, 0, %reverse;
    shfl.sync.bfly.b32 %val1, %val0, 8, 0x1f, 0xffffffff;
    setp.lt.xor.f32 %p0, %val0, %val1, %p0;
    selp.f32 %val0, %val1, %val0, %p0;
    // j=2
    and.b32 %stmp1, %tidX, 4;
    setp.eq.xor.u32 %p0, %stmp1, 0, %reverse;
    shfl.sync.bfly.b32 %val1, %val0, 4, 0x1f, 0xffffffff;
    setp.lt.xor.f32 %p0, %val0, %val1, %p0;
    selp.f32 %val0, %val1, %val0, %p0;
    // j=1
    and.b32 %stmp1, %tidX, 2;
    setp.eq.xor.u32 %p0, %stmp1, 0, %reverse;
    shfl.sync.bfly.b32 %val1, %val0, 2, 0x1f, 0xffffffff;
    setp.lt.xor.f32 %p0, %val0, %val1, %p0;
    selp.f32 %val0, %val1, %val0, %p0;
    // j=0
    and.b32 %stmp1, %tidX, 1;
    setp.eq.xor.u32 %p0, %stmp1, 0, %reverse;
    shfl.sync.bfly.b32 %val1, %val0, 1, 0x1f, 0xffffffff;
    setp.lt.xor.f32 %p0, %val0, %val1, %p0;
    selp.f32 %val0, %val1, %val0, %p0;
 
    // i=4
    and.b32 %stmp0, %tidX, 32;
    setp.ne.u32 %reverse, %stmp0, 0;
    // j=4
    and.b32 %stmp1, %tidX, 16;
    setp.eq.xor.u32 %p0, %stmp1, 0, %reverse;
    shfl.sync.bfly.b32 %val1, %val0, 16, 0x1f, 0xffffffff;
    setp.lt.xor.f32 %p0, %val0, %val1, %p0;
    selp.f32 %val0, %val1, %val0, %p0;
    // j=3
    and.b32 %stmp1, %tidX, 8;
    setp.eq.xor.u32 %p0, %stmp1, 0, %reverse;
    shfl.sync.bfly.b32 %val1, %val0, 8, 0x1f, 0xffffffff;
    setp.lt.xor.f32 %p0, %val0, %val1, %p0;
    selp.f32 %val0, %val1, %val0, %p0;
    // j=2
    and.b32 %stmp1, %tidX, 4;
    setp.eq.xor.u32 %p0, %stmp1, 0, %reverse;
    shfl.sync.bfly.b32 %val1, %val0, 4, 0x1f, 0xffffffff;
    setp.lt.xor.f32 %p0, %val0, %val1, %p0;
    selp.f32 %val0, %val1, %val0, %p0;
    // j=1
    and.b32 %stmp1, %tidX, 2;
    setp.eq.xor.u32 %p0, %stmp1, 0, %reverse;
    shfl.sync.bfly.b32 %val1, %val0, 2, 0x1f, 0xffffffff;
    setp.lt.xor.f32 %p0, %val0, %val1, %p0;
    selp.f32 %val0, %val1, %val0, %p0;
    // j=0
    and.b32 %stmp1, %tidX, 1;
    setp.eq.xor.u32 %p0, %stmp1, 0, %reverse;
    shfl.sync.bfly.b32 %val1, %val0, 1, 0x1f, 0xffffffff;
    setp.lt.xor.f32 %p0, %val0, %val1, %p0;
    selp.f32 %val0, %val1, %val0, %p0;
loop_end:

    st.global.f32 [%ptr], %val0;
    ret;
}


// ===== COMPILED SASS (sm_100) =====

	.target	sm_100

	.elftype	@"ET_EXEC"


//--------------------- .note.nv.tkinfo           --------------------------
	.section	.note.nv.tkinfo,"",@"SHT_NOTE"
	.sectionflags	@"SHF_NOTE_NV_TKINFO"
	.tkinfo
        /*0018*/ 	.word	0x00000002
        /*0030*/ 	.string	""
        /*0030*/ 	.string	"ptxas"
        /*0030*/ 	.string	"Cuda compilation tools, release 13.0, V13.0.88"
        /*0030*/ 	.string	"Build cuda_13.0.r13.0/compiler.36424714_0"
        /*0030*/ 	.string	"-arch sm_100 "



//--------------------- .note.nv.cuinfo           --------------------------
	.section	.note.nv.cuinfo,"",@"SHT_NOTE"
	.sectionflags	@"SHF_NOTE_NV_CUINFO"
        /*0018*/ 	.short	0x0002
        /*001a*/ 	.short	0x0032
        /*001c*/ 	.short	0x0082
	.zero		2


//--------------------- .nv.info                  --------------------------
	.section	.nv.info,"",@"SHT_CUDA_INFO"
	.align	4


	//----- nvinfo : EIATTR_REGCOUNT
	.align		4
        /*0000*/ 	.byte	0x04, 0x2f
        /*0002*/ 	.short	(.L_1 - .L_0)
	.align		4
.L_0:
        /*0004*/ 	.word	index@(sortBitonicWarpV2)
        /*0008*/ 	.word	0x0000000e


	//----- nvinfo : EIATTR_FRAME_SIZE
	.align		4
.L_1:
        /*000c*/ 	.byte	0x04, 0x11
        /*000e*/ 	.short	(.L_3 - .L_2)
	.align		4
.L_2:
        /*0010*/ 	.word	index@(sortBitonicWarpV2)
        /*0014*/ 	.word	0x00000000


	//----- nvinfo : EIATTR_MIN_STACK_SIZE
	.align		4
.L_3:
        /*0018*/ 	.byte	0x04, 0x12
        /*001a*/ 	.short	(.L_5 - .L_4)
	.align		4
.L_4:
        /*001c*/ 	.word	index@(sortBitonicWarpV2)
        /*0020*/ 	.word	0x00000000
.L_5:


//--------------------- .nv.compat                --------------------------
	.section	.nv.compat,"",@"SHT_CUDA_COMPAT_INFO"
	.align	4
        /*0000*/ 	.byte	0x02, 0x09, 0x00, 0x00, 0x02, 0x02, 0x01, 0x00, 0x02, 0x05, 0x05, 0x00, 0x03, 0x07, 0x01, 0x01
        /*0010*/ 	.byte	0x02, 0x03, 0x00, 0x00, 0x02, 0x06, 0x01, 0x00, 0x04, 0x0b, 0x08, 0x00, 0x09, 0x00, 0x00, 0x00
        /*0020*/ 	.byte	0x00, 0x00, 0x00, 0x00


//--------------------- .nv.info.sortBitonicWarpV2 --------------------------
	.section	.nv.info.sortBitonicWarpV2,"",@"SHT_CUDA_INFO"
	.sectionflags	@""
	.align	4


	//----- nvinfo : EIATTR_CUDA_API_VERSION
	.align		4
        /*0000*/ 	.byte	0x04, 0x37
        /*0002*/ 	.short	(.L_7 - .L_6)
.L_6:
        /*0004*/ 	.word	0x00000082


	//----- nvinfo : EIATTR_KPARAM_INFO
	.align		4
.L_7:
        /*0008*/ 	.byte	0x04, 0x17
        /*000a*/ 	.short	(.L_9 - .L_8)
.L_8:
        /*000c*/ 	.word	0x00000000
        /*0010*/ 	.short	0x0000
        /*0012*/ 	.short	0x0000
        /*0014*/ 	.byte	0x00, 0xf0, 0x21, 0x00


	//----- nvinfo : EIATTR_SPARSE_MMA_MASK
	.align		4
.L_9:
        /*0018*/ 	.byte	0x03, 0x50
        /*001a*/ 	.short	0x0000


	//----- nvinfo : EIATTR_MAXREG_COUNT
	.align		4
        /*001c*/ 	.byte	0x03, 0x1b
        /*001e*/ 	.short	0x00ff


	//----- nvinfo : EIATTR_MERCURY_ISA_VERSION
	.align		4
        /*0020*/ 	.byte	0x03, 0x5f
        /*0022*/ 	.short	0x0101


	//----- nvinfo : EIATTR_COOP_GROUP_MASK_REGIDS
	.align		4
        /*0024*/ 	.byte	0x04, 0x29
        /*0026*/ 	.short	(.L_11 - .L_10)


	//   ....[0]....
.L_10:
        /*0028*/ 	.word	0xffffffff


	//   ....[1]....
        /*002c*/ 	.word	0xffffffff


	//   ....[2]....
        /*0030*/ 	.word	0xffffffff


	//   ....[3]....
        /*0034*/ 	.word	0xffffffff


	//   ....[4]....
        /*0038*/ 	.word	0xffffffff


	//   ....[5]....
        /*003c*/ 	.word	0xffffffff


	//   ....[6]....
        /*0040*/ 	.word	0xffffffff


	//   ....[7]....
        /*0044*/ 	.word	0xffffffff


	//   ....[8]....
        /*0048*/ 	.word	0xffffffff


	//   ....[9]....
        /*004c*/ 	.word	0xffffffff


	//   ....[10]....
        /*0050*/ 	.word	0xffffffff


	//   ....[11]....
        /*0054*/ 	.word	0xffffffff


	//   ....[12]....
        /*0058*/ 	.word	0xffffffff


	//   ....[13]....
        /*005c*/ 	.word	0xffffffff


	//   ....[14]....
        /*0060*/ 	.word	0xffffffff


	//----- nvinfo : EIATTR_COOP_GROUP_INSTR_OFFSETS
	.align		4
.L_11:
        /*0064*/ 	.byte	0x04, 0x28
        /*0066*/ 	.short	(.L_13 - .L_12)


	//   ....[0]....
.L_12:
        /*0068*/ 	.word	0x000000e0


	//   ....[1]....
        /*006c*/ 	.word	0x00000130


	//   ....[2]....
        /*0070*/ 	.word	0x00000180


	//   ....[3]....
        /*0074*/ 	.word	0x000001c0


	//   ....[4]....
        /*0078*/ 	.word	0x00000220


	//   ....[5]....
        /*007c*/ 	.word	0x00000260


	//   ....[6]....
        /*0080*/ 	.word	0x000002a0


	//   ....[7]....
        /*0084*/ 	.word	0x000002f0


	//   ....[8]....
        /*0088*/ 	.word	0x00000340


	//   ....[9]....
        /*008c*/ 	.word	0x00000370


	//   ....[10]....
        /*0090*/ 	.word	0x000003c0


	//   ....[11]....
        /*0094*/ 	.word	0x00000410


	//   ....[12]....
        /*0098*/ 	.word	0x00000450


	//   ....[13]....
        /*009c*/ 	.word	0x000004a0


	//   ....[14]....
        /*00a0*/ 	.word	0x000004d0


	//----- nvinfo : EIATTR_VRC_CTA_INIT_COUNT
	.align		4
.L_13:
        /*00a4*/ 	.byte	0x02, 0x4a
	.zero		1
	.zero		1


	//----- nvinfo : EIATTR_EXIT_INSTR_OFFSETS
	.align		4
        /*00a8*/ 	.byte	0x04, 0x1c
        /*00aa*/ 	.short	(.L_15 - .L_14)


	//   ....[0]....
.L_14:
        /*00ac*/ 	.word	0x00000510


	//----- nvinfo : EIATTR_CBANK_PARAM_SIZE
	.align		4
.L_15:
        /*00b0*/ 	.byte	0x03, 0x19
        /*00b2*/ 	.short	0x0008


	//----- nvinfo : EIATTR_PARAM_CBANK
	.align		4
        /*00b4*/ 	.byte	0x04, 0x0a
        /*00b6*/ 	.short	(.L_17 - .L_16)
	.align		4
.L_16:
        /*00b8*/ 	.word	index@(.nv.constant0.sortBitonicWarpV2)
        /*00bc*/ 	.short	0x0380
        /*00be*/ 	.short	0x0008


	//----- nvinfo : EIATTR_SW_WAR
	.align		4
.L_17:
        /*00c0*/ 	.byte	0x04, 0x36
        /*00c2*/ 	.short	(.L_19 - .L_18)
.L_18:
        /*00c4*/ 	.word	0x00000008
.L_19:


//--------------------- .nv.callgraph             --------------------------
	.section	.nv.callgraph,"",@"SHT_CUDA_CALLGRAPH"
	.align	4
	.sectionentsize	8
	.align		4
        /*0000*/ 	.word	0x00000000
	.align		4
        /*0004*/ 	.word	0xffffffff
	.align		4
        /*0008*/ 	.word	0x00000000
	.align		4
        /*000c*/ 	.word	0xfffffffe
	.align		4
        /*0010*/ 	.word	0x00000000
	.align		4
        /*0014*/ 	.word	0xfffffffd
	.align		4
        /*0018*/ 	.word	0x00000000
	.align		4
        /*001c*/ 	.word	0xfffffffc


//--------------------- .text.sortBitonicWarpV2   --------------------------
	.section	.text.sortBitonicWarpV2,"ax",@progbits
	.align	128
        .global         sortBitonicWarpV2
        .type           sortBitonicWarpV2,@function
        .size           sortBitonicWarpV2,(.L_x_1 - sortBitonicWarpV2)
        .other          sortBitonicWarpV2,@"STO_CUDA_ENTRY STV_DEFAULT"
sortBitonicWarpV2:
.text.sortBitonicWarpV2:
[----:B------:R-:W-:Y:S01]  /*0000*/  LDC R1, c[0x0][0x37c] ;  /* 0x0000df00ff017b82 */ /* 0x000fe20000000800 */
[----:B------:R-:W0:Y:S01]  /*0010*/  S2R R0, SR_CTAID.X ;  /* 0x0000000000007919 */ /* 0x000e220000002500 */
[----:B------:R-:W1:Y:S01]  /*0020*/  LDCU.64 UR6, c[0x0][0x380] ;  /* 0x00007000ff0677ac */ /* 0x000e620008000a00 */
[----:B------:R-:W0:Y:S01]  /*0030*/  S2R R5, SR_TID.X ;  /* 0x0000000000057919 */ /* 0x000e220000002100 */
[----:B------:R-:W2:Y:S01]  /*0040*/  LDCU.64 UR4, c[0x0][0x358] ;  /* 0x00006b00ff0477ac */ /* 0x000ea20008000a00 */
[----:B0-----:R-:W-:-:S04]  /*0050*/  LEA R3, P0, R0, R5, 0x5 ;  /* 0x0000000500037211 */ /* 0x001fc800078028ff */
[----:B------:R-:W-:Y:S02]  /*0060*/  LEA.HI.X R0, R0, RZ, RZ, 0x5, P0 ;  /* 0x000000ff00007211 */ /* 0x000fe400000f2cff */
[----:B-1----:R-:W-:-:S04]  /*0070*/  LEA R2, P0, R3, UR6, 0x2 ;  /* 0x0000000603027c11 */ /* 0x002fc8000f8010ff */
[----:B------:R-:W-:-:S05]  /*0080*/  LEA.HI.X R3, R3, UR7, R0, 0x2, P0 ;  /* 0x0000000703037c11 */ /* 0x000fca00080f1400 */
[----:B--2---:R-:W2:Y:S01]  /*0090*/  LDG.E R6, desc[UR4][R2.64] ;  /* 0x0000000402067981 */ /* 0x004ea2000c1e1900 */
[C---:B------:R-:W-:Y:S02]  /*00a0*/  LOP3.LUT P0, RZ, R5.reuse, 0x2, RZ, 0xc0, !PT ;  /* 0x0000000205ff7812 */ /* 0x040fe4000780c0ff */
[C---:B------:R-:W-:Y:S02]  /*00b0*/  LOP3.LUT R0, R5.reuse, 0x1, RZ, 0xc0, !PT ;  /* 0x0000000105007812 */ /* 0x040fe400078ec0ff */
[----:B------:R-:W-:Y:S02]  /*00c0*/  LOP3.LUT R4, R5, 0x2, RZ, 0xc0, !PT ;  /* 0x0000000205047812 */ /* 0x000fe400078ec0ff */
[----:B------:R-:W-:Y:S01]  /*00d0*/  ISETP.EQ.U32.XOR P0, PT, R0, RZ, P0 ;  /* 0x000000ff0000720c */ /* 0x000fe20000702870 */
[----:B--2---:R-:W0:Y:S03]  /*00e0*/  SHFL.BFLY PT, R7, R6, 0x1, 0x1f ;  /* 0x0c201f0006077f89 */ /* 0x004e2600000e0000 */
[----:B0-----:R-:W-:-:S04]  /*00f0*/  FSETP.LT.XOR P0, PT, R6, R7, P0 ;  /* 0x000000070600720b */ /* 0x001fc80000701800 */
[----:B------:R-:W-:Y:S02]  /*0100*/  FSEL R7, R7, R6, P0 ;  /* 0x0000000607077208 */ /* 0x000fe40000000000 */
[C---:B------:R-:W-:Y:S02]  /*0110*/  LOP3.LUT P0, RZ, R5.reuse, 0x4, RZ, 0xc0, !PT ;  /* 0x0000000405ff7812 */ /* 0x040fe4000780c0ff */
[----:B------:R-:W-:Y:S01]  /*0120*/  LOP3.LUT R6, R5, 0x4, RZ, 0xc0, !PT ;  /* 0x0000000405067812 */ /* 0x000fe200078ec0ff */
[----:B------:R-:W0:Y:S01]  /*0130*/  SHFL.BFLY PT, R8, R7, 0x2, 0x1f ;  /* 0x0c401f0007087f89 */ /* 0x000e2200000e0000 */
[----:B------:R-:W-:Y:S02]  /*0140*/  ISETP.EQ.U32.XOR P1, PT, R4, RZ, P0 ;  /* 0x000000ff0400720c */ /* 0x000fe40000722870 */
[----:B------:R-:W-:Y:S02]  /*0150*/  ISETP.EQ.U32.XOR P0, PT, R0, RZ, P0 ;  /* 0x000000ff0000720c */ /* 0x000fe40000702870 */
[----:B0-----:R-:W-:-:S04]  /*0160*/  FSETP.LT.XOR P1, PT, R7, R8, P1 ;  /* 0x000000080700720b */ /* 0x001fc80000f21800 */
[----:B------:R-:W-:-:S05]  /*0170*/  FSEL R8, R8, R7, P1 ;  /* 0x0000000708087208 */ /* 0x000fca0000800000 */
[----:B------:R-:W0:Y:S02]  /*0180*/  SHFL.BFLY PT, R9, R8, 0x1, 0x1f ;  /* 0x0c201f0008097f89 */ /* 0x000e2400000e0000 */
[----:B0-----:R-:W-:-:S04]  /*0190*/  FSETP.LT.XOR P0, PT, R8, R9, P0 ;  /* 0x000000090800720b */ /* 0x001fc80000701800 */
[----:B------:R-:W-:Y:S02]  /*01a0*/  FSEL R9, R9, R8, P0 ;  /* 0x0000000809097208 */ /* 0x000fe40000000000 */
[----:B------:R-:W-:-:S03]  /*01b0*/  LOP3.LUT P0, RZ, R5, 0x8, RZ, 0xc0, !PT ;  /* 0x0000000805ff7812 */ /* 0x000fc6000780c0ff */
[----:B------:R-:W0:Y:S01]  /*01c0*/  SHFL.BFLY PT, R10, R9, 0x4, 0x1f ;  /* 0x0c801f00090a7f89 */ /* 0x000e2200000e0000 */
[----:B------:R-:W-:-:S04]  /*01d0*/  ISETP.EQ.U32.XOR P1, PT, R6, RZ, P0 ;  /* 0x000000ff0600720c */ /* 0x000fc80000722870 */
[----:B0-----:R-:W-:-:S04]  /*01e0*/  FSETP.LT.XOR P1, PT, R9, R10, P1 ;  /* 0x0000000a0900720b */ /* 0x001fc80000f21800 */
[----:B------:R-:W-:Y:S02]  /*01f0*/  FSEL R10, R10, R9, P1 ;  /* 0x000000090a0a7208 */ /* 0x000fe40000800000 */
[----:B------:R-:W-:Y:S02]  /*0200*/  ISETP.EQ.U32.XOR P1, PT, R4, RZ, P0 ;  /* 0x000000ff0400720c */ /* 0x000fe40000722870 */
[----:B------:R-:W-:Y:S01]  /*0210*/  ISETP.EQ.U32.XOR P0, PT, R0, RZ, P0 ;  /* 0x000000ff0000720c */ /* 0x000fe20000702870 */
[----:B------:R-:W0:Y:S01]  /*0220*/  SHFL.BFLY PT, R7, R10, 0x2, 0x1f ;  /* 0x0c401f000a077f89 */ /* 0x000e2200000e0000 */
[----:B------:R-:W-:Y:S02]  /*0230*/  LOP3.LUT R9, R5, 0x8, RZ, 0xc0, !PT ;  /* 0x0000000805097812 */ /* 0x000fe400078ec0ff */
        /* <DEDUP_REMOVED lines=10> */
[----:B------:R-:W-:-:S03]  /*02e0*/  ISETP.EQ.U32.XOR P1, PT, R6, RZ, P0 ;  /* 0x000000ff0600720c */ /* 0x000fc60000722870 */
[----:B------:R-:W0:Y:S02]  /*02f0*/  SHFL.BFLY PT, R10, R11, 0x4, 0x1f ;  /* 0x0c801f000b0a7f89 */ /* 0x000e2400000e0000 */
[----:B0-----:R-:W-:-:S04]  /*0300*/  FSETP.LT.XOR P1, PT, R11, R10, P1 ;  /* 0x0000000a0b00720b */ /* 0x001fc80000f21800 */
[----:B------:R-:W-:Y:S02]  /*0310*/  FSEL R10, R10, R11, P1 ;  /* 0x0000000b0a0a7208 */ /* 0x000fe40000800000 */
[----:B------:R-:W-:Y:S02]  /*0320*/  ISETP.EQ.U32.XOR P1, PT, R4, RZ, P0 ;  /* 0x000000ff0400720c */ /* 0x000fe40000722870 */
[----:B------:R-:W-:Y:S01]  /*0330*/  ISETP.EQ.U32.XOR P0, PT, R0, RZ, P0 ;  /* 0x000000ff0000720c */ /* 0x000fe20000702870 */
[----:B------:R-:W0:Y:S02]  /*0340*/  SHFL.BFLY PT, R7, R10, 0x2, 0x1f ;  /* 0x0c401f000a077f89 */ /* 0x000e2400000e0000 */
[----:B0-----:R-:W-:-:S04]  /*0350*/  FSETP.LT.XOR P1, PT, R10, R7, P1 ;  /* 0x000000070a00720b */ /* 0x001fc80000f21800 */
[----:B------:R-:W-:-:S05]  /*0360*/  FSEL R7, R7, R10, P1 ;  /* 0x0000000a07077208 */ /* 0x000fca0000800000 */
[----:B------:R-:W0:Y:S02]  /*0370*/  SHFL.BFLY PT, R8, R7, 0x1, 0x1f ;  /* 0x0c201f0007087f89 */ /* 0x000e2400000e0000 */
[----:B0-----:R-:W-:-:S04]  /*0380*/  FSETP.LT.XOR P0, PT, R7, R8, P0 ;  /* 0x000000080700720b */ /* 0x001fc80000701800 */
[----:B------:R-:W-:Y:S02]  /*0390*/  FSEL R8, R8, R7, P0 ;  /* 0x0000000708087208 */ /* 0x000fe40000000000 */
[C---:B------:R-:W-:Y:S02]  /*03a0*/  LOP3.LUT P0, RZ, R5.reuse, 0x20, RZ, 0xc0, !PT ;  /* 0x0000002005ff7812 */ /* 0x040fe4000780c0ff */
[----:B------:R-:W-:Y:S01]  /*03b0*/  LOP3.LUT R5, R5, 0x10, RZ, 0xc0, !PT ;  /* 0x0000001005057812 */ /* 0x000fe200078ec0ff */
[----:B------:R-:W0:Y:S03]  /*03c0*/  SHFL.BFLY PT, R11, R8, 0x10, 0x1f ;  /* 0x0e001f00080b7f89 */ /* 0x000e2600000e0000 */
[----:B------:R-:W-:-:S04]  /*03d0*/  ISETP.EQ.U32.XOR P1, PT, R5, RZ, P0 ;  /* 0x000000ff0500720c */ /* 0x000fc80000722870 */
[----:B0-----:R-:W-:-:S04]  /*03e0*/  FSETP.LT.XOR P1, PT, R8, R11, P1 ;  /* 0x0000000b0800720b */ /* 0x001fc80000f21800 */
[----:B------:R-:W-:Y:S02]  /*03f0*/  FSEL R11, R11, R8, P1 ;  /* 0x000000080b0b7208 */ /* 0x000fe40000800000 */
[----:B------:R-:W-:-:S03]  /*0400*/  ISETP.EQ.U32.XOR P1, PT, R9, RZ, P0 ;  /* 0x000000ff0900720c */ /* 0x000fc60000722870 */
[----:B------:R-:W0:Y:S02]  /*0410*/  SHFL.BFLY PT, R10, R11, 0x8, 0x1f ;  /* 0x0d001f000b0a7f89 */ /* 0x000e2400000e0000 */
        /* <DEDUP_REMOVED lines=13> */
[----:B------:R-:W-:-:S05]  /*04f0*/  FSEL R7, R7, R6, P0 ;  /* 0x0000000607077208 */ /* 0x000fca0000000000 */
[----:B------:R-:W-:Y:S01]  /*0500*/  STG.E desc[UR4][R2.64], R7 ;  /* 0x0000000702007986 */ /* 0x000fe2000c101904 */
[----:B------:R-:W-:Y:S05]  /*0510*/  EXIT ;  /* 0x000000000000794d */ /* 0x000fea0003800000 */
.L_x_0:
[----:B------:R-:W-:-:S00]  /*0520*/  BRA `(.L_x_0) ;  /* 0xfffffffc00fc7947 */ /* 0x000fc0000383ffff */
[----:B------:R-:W-:-:S00]  /*0530*/  NOP ;  /* 0x0000000000007918 */ /* 0x000fc00000000000 */
        /* <DEDUP_REMOVED lines=12> */
.L_x_1:


//--------------------- .nv.shared.reserved.0     --------------------------
	.section	.nv.shared.reserved.0,"aw",@nobits
	.weak		__nv_reservedSMEM_offset_0_alias
	.size		__nv_reservedSMEM_offset_0_alias, 0, 64
	.other		__nv_reservedSMEM_offset_0_alias,@"STO_CUDA_RESERVED_SHARED STV_DEFAULT"
__nv_reservedSMEM_offset_0_alias:
	.zero		0
	.zero		64


//--------------------- .nv.constant0.sortBitonicWarpV2 --------------------------
	.section	.nv.constant0.sortBitonicWarpV2,"a",@progbits
	.sectionflags	@""
	.align	4
.nv.constant0.sortBitonicWarpV2:
	.zero		904


//--------------------- SYMBOLS --------------------------

	.type		.nv.reservedSmem.offset0,@object
	.size		.nv.reservedSmem.offset0,0x4
